//
// Generated by NVIDIA NVVM Compiler
//
// Compiler Build ID: CL-36424714
// Cuda compilation tools, release 13.0, V13.0.88
// Based on NVVM 20.0.0
//

.version 9.0
.target sm_100
.address_size 64

	// .globl	_Z9matmulGPUPfS_S_
// _ZZ9matmulGPUPfS_S_E2sB has been demoted

.visible .entry _Z9matmulGPUPfS_S_(
	.param .u64 .ptr .align 1 _Z9matmulGPUPfS_S__param_0,
	.param .u64 .ptr .align 1 _Z9matmulGPUPfS_S__param_1,
	.param .u64 .ptr .align 1 _Z9matmulGPUPfS_S__param_2
)
{
	.reg .pred 	%p<3>;
	.reg .b32 	%r<32>;
	.reg .b32 	%f<55>;
	.reg .b64 	%rd<14>;
	// demoted variable
	.shared .align 4 .b8 _ZZ9matmulGPUPfS_S_E2sB[1024];
	ld.param.u64 	%rd4, [_Z9matmulGPUPfS_S__param_0];
	ld.param.u64 	%rd5, [_Z9matmulGPUPfS_S__param_1];
	ld.param.u64 	%rd3, [_Z9matmulGPUPfS_S__param_2];
	cvta.to.global.u64 	%rd6, %rd4;
	cvta.to.global.u64 	%rd1, %rd5;
	mov.u32 	%r13, %ctaid.x;
	mov.u32 	%r14, %ntid.x;
	mul.lo.s32 	%r1, %r13, %r14;
	mov.u32 	%r15, %tid.x;
	mov.u32 	%r16, %ctaid.y;
	mov.u32 	%r17, %ntid.y;
	mov.u32 	%r18, %tid.y;
	mad.lo.s32 	%r19, %r16, %r17, %r18;
	shl.b32 	%r20, %r19, 12;
	or.b32  	%r2, %r20, %r15;
	shl.b32 	%r21, %r15, 2;
	mov.u32 	%r22, _ZZ9matmulGPUPfS_S_E2sB;
	add.s32 	%r3, %r22, %r21;
	add.s64 	%rd2, %rd6, 131072;
	add.s32 	%r4, %r15, %r1;
	mov.b32 	%r29, 0;
	mov.f32 	%f54, 0f00000000;
$L__BB0_1:
	add.s32 	%r24, %r2, %r29;
	mul.wide.u32 	%rd7, %r24, 4;
	add.s64 	%rd8, %rd1, %rd7;
	ld.global.f32 	%f5, [%rd8];
	st.shared.f32 	[%r3], %f5;
	bar.sync 	0;
	shl.b32 	%r25, %r29, 12;
	add.s32 	%r30, %r4, %r25;
	mov.b32 	%r31, 32;
$L__BB0_2:
	mul.wide.s32 	%rd9, %r30, 4;
	add.s64 	%rd10, %rd2, %rd9;
	ld.global.f32 	%f6, [%rd10+-131072];
	add.s32 	%r27, %r22, %r31;
	ld.shared.f32 	%f7, [%r27+-32];
	fma.rn.f32 	%f8, %f6, %f7, %f54;
	ld.global.f32 	%f9, [%rd10+-114688];
	ld.shared.f32 	%f10, [%r27+-28];
	fma.rn.f32 	%f11, %f9, %f10, %f8;
	ld.global.f32 	%f12, [%rd10+-98304];
	ld.shared.f32 	%f13, [%r27+-24];
	fma.rn.f32 	%f14, %f12, %f13, %f11;
	ld.global.f32 	%f15, [%rd10+-81920];
	ld.shared.f32 	%f16, [%r27+-20];
	fma.rn.f32 	%f17, %f15, %f16, %f14;
	ld.global.f32 	%f18, [%rd10+-65536];
	ld.shared.f32 	%f19, [%r27+-16];
	fma.rn.f32 	%f20, %f18, %f19, %f17;
	ld.global.f32 	%f21, [%rd10+-49152];
	ld.shared.f32 	%f22, [%r27+-12];
	fma.rn.f32 	%f23, %f21, %f22, %f20;
	ld.global.f32 	%f24, [%rd10+-32768];
	ld.shared.f32 	%f25, [%r27+-8];
	fma.rn.f32 	%f26, %f24, %f25, %f23;
	ld.global.f32 	%f27, [%rd10+-16384];
	ld.shared.f32 	%f28, [%r27+-4];
	fma.rn.f32 	%f29, %f27, %f28, %f26;
	ld.global.f32 	%f30, [%rd10];
	ld.shared.f32 	%f31, [%r27];
	fma.rn.f32 	%f32, %f30, %f31, %f29;
	ld.global.f32 	%f33, [%rd10+16384];
	ld.shared.f32 	%f34, [%r27+4];
	fma.rn.f32 	%f35, %f33, %f34, %f32;
	ld.global.f32 	%f36, [%rd10+32768];
	ld.shared.f32 	%f37, [%r27+8];
	fma.rn.f32 	%f38, %f36, %f37, %f35;
	ld.global.f32 	%f39, [%rd10+49152];
	ld.shared.f32 	%f40, [%r27+12];
	fma.rn.f32 	%f41, %f39, %f40, %f38;
	ld.global.f32 	%f42, [%rd10+65536];
	ld.shared.f32 	%f43, [%r27+16];
	fma.rn.f32 	%f44, %f42, %f43, %f41;
	ld.global.f32 	%f45, [%rd10+81920];
	ld.shared.f32 	%f46, [%r27+20];
	fma.rn.f32 	%f47, %f45, %f46, %f44;
	ld.global.f32 	%f48, [%rd10+98304];
	ld.shared.f32 	%f49, [%r27+24];
	fma.rn.f32 	%f50, %f48, %f49, %f47;
	ld.global.f32 	%f51, [%rd10+114688];
	ld.shared.f32 	%f52, [%r27+28];
	fma.rn.f32 	%f54, %f51, %f52, %f50;
	add.s32 	%r31, %r31, 64;
	add.s32 	%r30, %r30, 65536;
	setp.ne.s32 	%p1, %r31, 1056;
	@%p1 bra 	$L__BB0_2;
	bar.sync 	0;
	add.s32 	%r11, %r29, 256;
	setp.lt.u32 	%p2, %r29, 3840;
	mov.u32 	%r29, %r11;
	@%p2 bra 	$L__BB0_1;
	cvta.to.global.u64 	%rd11, %rd3;
	add.s32 	%r28, %r2, %r1;
	mul.wide.s32 	%rd12, %r28, 4;
	add.s64 	%rd13, %rd11, %rd12;
	st.global.f32 	[%rd13], %f54;
	ret;

}


// ===== COMPILED SASS (sm_100) =====

	.target	sm_100

	.elftype	@"ET_EXEC"


//--------------------- .note.nv.tkinfo           --------------------------
	.section	.note.nv.tkinfo,"",@"SHT_NOTE"
	.sectionflags	@"SHF_NOTE_NV_TKINFO"
	.tkinfo
        /*0018*/ 	.word	0x00000002
        /*0030*/ 	.string	""
        /*0030*/ 	.string	"ptxas"
        /*0030*/ 	.string	"Cuda compilation tools, release 13.0, V13.0.88"
        /*0030*/ 	.string	"Build cuda_13.0.r13.0/compiler.36424714_0"
        /*0030*/ 	.string	"-arch sm_100 -m 64 "



//--------------------- .note.nv.cuinfo           --------------------------
	.section	.note.nv.cuinfo,"",@"SHT_NOTE"
	.sectionflags	@"SHF_NOTE_NV_CUINFO"
        /*0018*/ 	.short	0x0002
        /*001a*/ 	.short	0x0064
        /*001c*/ 	.short	0x0082
	.zero		2


//--------------------- .nv.info                  --------------------------
	.section	.nv.info,"",@"SHT_CUDA_INFO"
	.align	4


	//----- nvinfo : EIATTR_REGCOUNT
	.align		4
        /*0000*/ 	.byte	0x04, 0x2f
        /*0002*/ 	.short	(.L_1 - .L_0)
	.align		4
.L_0:
        /*0004*/ 	.word	index@(_Z9matmulGPUPfS_S_)
        /*0008*/ 	.word	0x00000020


	//----- nvinfo : EIATTR_FRAME_SIZE
	.align		4
.L_1:
        /*000c*/ 	.byte	0x04, 0x11
        /*000e*/ 	.short	(.L_3 - .L_2)
	.align		4
.L_2:
        /*0010*/ 	.word	index@(_Z9matmulGPUPfS_S_)
        /*0014*/ 	.word	0x00000000


	//----- nvinfo : EIATTR_MIN_STACK_SIZE
	.align		4
.L_3:
        /*0018*/ 	.byte	0x04, 0x12
        /*001a*/ 	.short	(.L_5 - .L_4)
	.align		4
.L_4:
        /*001c*/ 	.word	index@(_Z9matmulGPUPfS_S_)
        /*0020*/ 	.word	0x00000000
.L_5:


//--------------------- .nv.compat                --------------------------
	.section	.nv.compat,"",@"SHT_CUDA_COMPAT_INFO"
	.align	4
        /*0000*/ 	.byte	0x02, 0x09, 0x00, 0x00, 0x02, 0x02, 0x01, 0x00, 0x02, 0x05, 0x05, 0x00, 0x03, 0x07, 0x01, 0x01
        /*0010*/ 	.byte	0x02, 0x03, 0x00, 0x00, 0x02, 0x06, 0x01, 0x00, 0x04, 0x0b, 0x08, 0x00, 0x09, 0x00, 0x00, 0x00
        /*0020*/ 	.byte	0x00, 0x00, 0x00, 0x00


//--------------------- .nv.info._Z9matmulGPUPfS_S_ --------------------------
	.section	.nv.info._Z9matmulGPUPfS_S_,"",@"SHT_CUDA_INFO"
	.sectionflags	@""
	.align	4


	//----- nvinfo : EIATTR_CUDA_API_VERSION
	.align		4
        /*0000*/ 	.byte	0x04, 0x37
        /*0002*/ 	.short	(.L_7 - .L_6)
.L_6:
        /*0004*/ 	.word	0x00000082


	//----- nvinfo : EIATTR_KPARAM_INFO
	.align		4
.L_7:
        /*0008*/ 	.byte	0x04, 0x17
        /*000a*/ 	.short	(.L_9 - .L_8)
.L_8:
        /*000c*/ 	.word	0x00000000
        /*0010*/ 	.short	0x0002
        /*0012*/ 	.short	0x0010
        /*0014*/ 	.byte	0x00, 0xf5, 0x21, 0x00


	//----- nvinfo : EIATTR_KPARAM_INFO
	.align		4
.L_9:
        /*0018*/ 	.byte	0x04, 0x17
        /*001a*/ 	.short	(.L_11 - .L_10)
.L_10:
        /*001c*/ 	.word	0x00000000
        /*0020*/ 	.short	0x0001
        /*0022*/ 	.short	0x0008
        /*0024*/ 	.byte	0x00, 0xf5, 0x21, 0x00


	//----- nvinfo : EIATTR_KPARAM_INFO
	.align		4
.L_11:
        /*0028*/ 	.byte	0x04, 0x17
        /*002a*/ 	.short	(.L_13 - .L_12)
.L_12:
        /*002c*/ 	.word	0x00000000
        /*0030*/ 	.short	0x0000
        /*0032*/ 	.short	0x0000
        /*0034*/ 	.byte	0x00, 0xf5, 0x21, 0x00


	//----- nvinfo : EIATTR_SPARSE_MMA_MASK
	.align		4
.L_13:
        /*0038*/ 	.byte	0x03, 0x50
        /*003a*/ 	.short	0x0000


	//----- nvinfo : EIATTR_MAXREG_COUNT
	.align		4
        /*003c*/ 	.byte	0x03, 0x1b
        /*003e*/ 	.short	0x00ff


	//----- nvinfo : EIATTR_NUM_BARRIERS
	.align		4
        /*0040*/ 	.byte	0x02, 0x4c
        /*0042*/ 	.byte	0x01
	.zero		1


	//----- nvinfo : EIATTR_MERCURY_ISA_VERSION
	.align		4
        /*0044*/ 	.byte	0x03, 0x5f
        /*0046*/ 	.short	0x0101


	//----- nvinfo : EIATTR_VRC_CTA_INIT_COUNT
	.align		4
        /*0048*/ 	.byte	0x02, 0x4a
	.zero		1
	.zero		1


	//----- nvinfo : EIATTR_EXIT_INSTR_OFFSETS
	.align		4
        /*004c*/ 	.byte	0x04, 0x1c
        /*004e*/ 	.short	(.L_15 - .L_14)


	//   ....[0]....
.L_14:
        /*0050*/ 	.word	0x00000510


	//----- nvinfo : EIATTR_CBANK_PARAM_SIZE
	.align		4
.L_15:
        /*0054*/ 	.byte	0x03, 0x19
        /*0056*/ 	.short	0x0018


	//----- nvinfo : EIATTR_PARAM_CBANK
	.align		4
        /*0058*/ 	.byte	0x04, 0x0a
        /*005a*/ 	.short	(.L_17 - .L_16)
	.align		4
.L_16:
        /*005c*/ 	.word	index@(.nv.constant0._Z9matmulGPUPfS_S_)
        /*0060*/ 	.short	0x0380
        /*0062*/ 	.short	0x0018


	//----- nvinfo : EIATTR_SW_WAR
	.align		4
.L_17:
        /*0064*/ 	.byte	0x04, 0x36
        /*0066*/ 	.short	(.L_19 - .L_18)
.L_18:
        /*0068*/ 	.word	0x00000008
.L_19:


//--------------------- .nv.callgraph             --------------------------
	.section	.nv.callgraph,"",@"SHT_CUDA_CALLGRAPH"
	.align	4
	.sectionentsize	8
	.align		4
        /*0000*/ 	.word	0x00000000
	.align		4
        /*0004*/ 	.word	0xffffffff
	.align		4
        /*0008*/ 	.word	0x00000000
	.align		4
        /*000c*/ 	.word	0xfffffffe
	.align		4
        /*0010*/ 	.word	0x00000000
	.align		4
        /*0014*/ 	.word	0xfffffffd
	.align		4
        /*0018*/ 	.word	0x00000000
	.align		4
        /*001c*/ 	.word	0xfffffffc


//--------------------- .text._Z9matmulGPUPfS_S_  --------------------------
	.section	.text._Z9matmulGPUPfS_S_,"ax",@progbits
	.align	128
        .global         _Z9matmulGPUPfS_S_
        .type           _Z9matmulGPUPfS_S_,@function
        .size           _Z9matmulGPUPfS_S_,(.L_x_3 - _Z9matmulGPUPfS_S_)
        .other          _Z9matmulGPUPfS_S_,@"STO_CUDA_ENTRY STV_DEFAULT"
_Z9matmulGPUPfS_S_:
.text._Z9matmulGPUPfS_S_:
[----:B------:R-:W-:Y:S01]  /*0000*/  LDC R1, c[0x0][0x37c] ;  /* 0x0000df00ff017b82 */ /* 0x000fe20000000800 */
[----:B------:R-:W0:Y:S01]  /*0010*/  S2R R3, SR_TID.Y ;  /* 0x0000000000037919 */ /* 0x000e220000002200 */
[----:B------:R-:W1:Y:S06]  /*0020*/  LDCU UR7, c[0x0][0x360] ;  /* 0x00006c00ff0777ac */ /* 0x000e6c0008000800 */
[----:B------:R-:W0:Y:S01]  /*0030*/  S2UR UR4, SR_CTAID.Y ;  /* 0x00000000000479c3 */ /* 0x000e220000002600 */
[----:B------:R-:W-:Y:S01]  /*0040*/  MOV R5, RZ ;  /* 0x000000ff00057202 */ /* 0x000fe20000000f00 */
[----:B------:R-:W2:Y:S01]  /*0050*/  S2R R7, SR_TID.X ;  /* 0x0000000000077919 */ /* 0x000ea20000002100 */
[----:B------:R-:W3:Y:S01]  /*0060*/  LDCU.64 UR8, c[0x0][0x380] ;  /* 0x00007000ff0877ac */ /* 0x000ee20008000a00 */
[----:B------:R-:W4:Y:S04]  /*0070*/  LDCU.64 UR10, c[0x0][0x358] ;  /* 0x00006b00ff0a77ac */ /* 0x000f280008000a00 */
[----:B------:R-:W0:Y:S08]  /*0080*/  LDC R0, c[0x0][0x364] ;  /* 0x0000d900ff007b82 */ /* 0x000e300000000800 */
[----:B------:R-:W5:Y:S01]  /*0090*/  S2UR UR5, SR_CgaCtaId ;  /* 0x00000000000579c3 */ /* 0x000f620000008800 */
[----:B---3--:R-:W-:-:S07]  /*00a0*/  UIADD3 UR8, UP0, UPT, UR8, 0x20000, URZ ;  /* 0x0002000008087890 */ /* 0x008fce000ff1e0ff */
[----:B------:R-:W1:Y:S01]  /*00b0*/  S2UR UR6, SR_CTAID.X ;  /* 0x00000000000679c3 */ /* 0x000e620000002500 */
[----:B------:R-:W-:Y:S01]  /*00c0*/  UIADD3.X UR9, UPT, UPT, URZ, UR9, URZ, UP0, !UPT ;  /* 0x00000009ff097290 */ /* 0x000fe200087fe4ff */
[----:B0-----:R-:W-:Y:S01]  /*00d0*/  IMAD R0, R0, UR4, R3 ;  /* 0x0000000400007c24 */ /* 0x001fe2000f8e0203 */
[----:B------:R-:W-:Y:S01]  /*00e0*/  UMOV UR4, 0x400 ;  /* 0x0000040000047882 */ /* 0x000fe20000000000 */
[----:B------:R-:W-:-:S03]  /*00f0*/  HFMA2 R3, -RZ, RZ, 0, 0 ;  /* 0x00000000ff037431 */ /* 0x000fc600000001ff */
[----:B------:R-:W-:Y:S01]  /*0100*/  SHF.L.U32 R0, R0, 0xc, RZ ;  /* 0x0000000c00007819 */ /* 0x000fe200000006ff */
[----:B-----5:R-:W-:-:S03]  /*0110*/  ULEA UR5, UR5, UR4, 0x18 ;  /* 0x0000000405057291 */ /* 0x020fc6000f8ec0ff */
[----:B--2---:R-:W-:-:S03]  /*0120*/  LOP3.LUT R18, R0, R7, RZ, 0xfc, !PT ;  /* 0x0000000700127212 */ /* 0x004fc600078efcff */
[----:B------:R-:W-:Y:S01]  /*0130*/  LEA R16, R7, UR5, 0x2 ;  /* 0x0000000507107c11 */ /* 0x000fe2000f8e10ff */
[----:B-1----:R-:W-:-:S06]  /*0140*/  UIMAD UR4, UR6, UR7, URZ ;  /* 0x00000007060472a4 */ /* 0x002fcc000f8e02ff */
[----:B----4-:R-:W-:-:S07]  /*0150*/  IADD3 R20, PT, PT, R7, UR4, RZ ;  /* 0x0000000407147c10 */ /* 0x010fce000fffe0ff */
.L_x_1:
[----:B------:R-:W0:Y:S01]  /*0160*/  LDC.64 R6, c[0x0][0x388] ;  /* 0x0000e200ff067b82 */ /* 0x000e220000000a00 */
[----:B------:R-:W-:-:S05]  /*0170*/  IADD3 R9, PT, PT, R18, R3, RZ ;  /* 0x0000000312097210 */ /* 0x000fca0007ffe0ff */
[----:B0-----:R-:W-:-:S06]  /*0180*/  IMAD.WIDE.U32 R6, R9, 0x4, R6 ;  /* 0x0000000409067825 */ /* 0x001fcc00078e0006 */
[----:B------:R-:W2:Y:S01]  /*0190*/  LDG.E R7, desc[UR10][R6.64] ;  /* 0x0000000a06077981 */ /* 0x000ea2000c1e1900 */
[C---:B------:R-:W-:Y:S02]  /*01a0*/  LEA R0, R3.reuse, R20, 0xc ;  /* 0x0000001403007211 */ /* 0x040fe400078e60ff */
[----:B------:R-:W-:Y:S02]  /*01b0*/  IADD3 R3, PT, PT, R3, 0x100, RZ ;  /* 0x0000010003037810 */ /* 0x000fe40007ffe0ff */
[----:B------:R-:W-:Y:S02]  /*01c0*/  MOV R2, 0x20 ;  /* 0x0000002000027802 */ /* 0x000fe40000000f00 */
[----:B------:R-:W-:Y:S01]  /*01d0*/  ISETP.GE.U32.AND P1, PT, R3, 0x1000, PT ;  /* 0x000010000300780c */ /* 0x000fe20003f26070 */
[----:B--2---:R0:W-:Y:S01]  /*01e0*/  STS [R16], R7 ;  /* 0x0000000710007388 */ /* 0x0041e20000000800 */
[----:B------:R-:W-:Y:S11]  /*01f0*/  BAR.SYNC.DEFER_BLOCKING 0x0 ;  /* 0x0000000000007b1d */ /* 0x000ff60000010000 */
.L_x_0:
[----:B------:R-:W-:Y:S01]  /*0200*/  MOV R14, UR8 ;  /* 0x00000008000e7c02 */ /* 0x000fe20008000f00 */
[----:B------:R-:W1:Y:S01]  /*0210*/  LDS.128 R8, [R2+UR5+-0x20] ;  /* 0xffffe00502087984 */ /* 0x000e620008000c00 */
[----:B------:R-:W-:-:S03]  /*0220*/  MOV R15, UR9 ;  /* 0x00000009000f7c02 */ /* 0x000fc60008000f00 */
[----:B------:R-:W-:-:S05]  /*0230*/  IMAD.WIDE R14, R0, 0x4, R14 ;  /* 0x00000004000e7825 */ /* 0x000fca00078e020e */
[----:B------:R-:W1:Y:S04]  /*0240*/  LDG.E R6, desc[UR10][R14.64+-0x20000] ;  /* 0xfe00000a0e067981 */ /* 0x000e68000c1e1900 */
[----:B------:R-:W2:Y:S04]  /*0250*/  LDG.E R4, desc[UR10][R14.64+-0x1c000] ;  /* 0xfe40000a0e047981 */ /* 0x000ea8000c1e1900 */
[----:B0-----:R-:W3:Y:S04]  /*0260*/  LDG.E R7, desc[UR10][R14.64+-0x18000] ;  /* 0xfe80000a0e077981 */ /* 0x001ee8000c1e1900 */
[----:B------:R-:W4:Y:S04]  /*0270*/  LDG.E R27, desc[UR10][R14.64+-0x14000] ;  /* 0xfec0000a0e1b7981 */ /* 0x000f28000c1e1900 */
[----:B------:R-:W5:Y:S04]  /*0280*/  LDG.E R29, desc[UR10][R14.64+-0x10000] ;  /* 0xff00000a0e1d7981 */ /* 0x000f68000c1e1900 */
        /* <DEDUP_REMOVED lines=10> */
[----:B------:R0:W5:Y:S01]  /*0330*/  LDG.E R28, desc[UR10][R14.64+0x1c000] ;  /* 0x01c0000a0e1c7981 */ /* 0x000162000c1e1900 */
[----:B------:R-:W-:Y:S01]  /*0340*/  IADD3 R0, PT, PT, R0, 0x10000, RZ ;  /* 0x0001000000007810 */ /* 0x000fe20007ffe0ff */
[----:B-1----:R-:W-:-:S04]  /*0350*/  FFMA R5, R6, R8, R5 ;  /* 0x0000000806057223 */ /* 0x002fc80000000005 */
[----:B--2---:R-:W-:-:S04]  /*0360*/  FFMA R4, R4, R9, R5 ;  /* 0x0000000904047223 */ /* 0x004fc80000000005 */
[----:B---3--:R-:W-:Y:S02]  /*0370*/  FFMA R10, R7, R10, R4 ;  /* 0x0000000a070a7223 */ /* 0x008fe40000000004 */
[----:B------:R-:W5:Y:S02]  /*0380*/  LDS.128 R4, [R2+UR5+-0x10] ;  /* 0xfffff00502047984 */ /* 0x000f640008000c00 */
[----:B----4-:R-:W-:-:S04]  /*0390*/  FFMA R10, R27, R11, R10 ;  /* 0x0000000b1b0a7223 */ /* 0x010fc8000000000a */
[----:B-----5:R-:W-:Y:S02]  /*03a0*/  FFMA R29, R29, R4, R10 ;  /* 0x000000041d1d7223 */ /* 0x020fe4000000000a */
[----:B------:R-:W1:Y:S02]  /*03b0*/  LDS.128 R8, [R2+UR5] ;  /* 0x0000000502087984 */ /* 0x000e640008000c00 */
[----:B------:R-:W-:-:S04]  /*03c0*/  FFMA R12, R12, R5, R29 ;  /* 0x000000050c0c7223 */ /* 0x000fc8000000001d */
[----:B------:R-:W-:Y:S02]  /*03d0*/  FFMA R5, R13, R6, R12 ;  /* 0x000000060d057223 */ /* 0x000fe4000000000c */
[----:B0-----:R0:W2:Y:S02]  /*03e0*/  LDS.128 R12, [R2+UR5+0x10] ;  /* 0x00001005020c7984 */ /* 0x0010a40008000c00 */
[----:B------:R-:W-:Y:S01]  /*03f0*/  FFMA R22, R22, R7, R5 ;  /* 0x0000000716167223 */ /* 0x000fe20000000005 */
[----:B0-----:R-:W-:-:S04]  /*0400*/  IADD3 R2, PT, PT, R2, 0x40, RZ ;  /* 0x0000004002027810 */ /* 0x001fc80007ffe0ff */
[----:B------:R-:W-:Y:S01]  /*0410*/  ISETP.NE.AND P0, PT, R2, 0x420, PT ;  /* 0x000004200200780c */ /* 0x000fe20003f05270 */
[----:B-1----:R-:W-:-:S04]  /*0420*/  FFMA R19, R19, R8, R22 ;  /* 0x0000000813137223 */ /* 0x002fc80000000016 */
[----:B------:R-:W-:-:S04]  /*0430*/  FFMA R26, R26, R9, R19 ;  /* 0x000000091a1a7223 */ /* 0x000fc80000000013 */
[----:B------:R-:W-:-:S04]  /*0440*/  FFMA R21, R21, R10, R26 ;  /* 0x0000000a15157223 */ /* 0x000fc8000000001a */
[----:B------:R-:W-:-:S04]  /*0450*/  FFMA R24, R24, R11, R21 ;  /* 0x0000000b18187223 */ /* 0x000fc80000000015 */
[----:B--2---:R-:W-:-:S04]  /*0460*/  FFMA R12, R17, R12, R24 ;  /* 0x0000000c110c7223 */ /* 0x004fc80000000018 */
[----:B------:R-:W-:-:S04]  /*0470*/  FFMA R12, R25, R13, R12 ;  /* 0x0000000d190c7223 */ /* 0x000fc8000000000c */
[----:B------:R-:W-:-:S04]  /*0480*/  FFMA R23, R23, R14, R12 ;  /* 0x0000000e17177223 */ /* 0x000fc8000000000c */
[----:B------:R-:W-:Y:S01]  /*0490*/  FFMA R5, R28, R15, R23 ;  /* 0x0000000f1c057223 */ /* 0x000fe20000000017 */
[----:B------:R-:W-:Y:S06]  /*04a0*/  @P0 BRA `(.L_x_0) ;  /* 0xfffffffc00540947 */ /* 0x000fec000383ffff */
[----:B------:R-:W-:Y:S06]  /*04b0*/  BAR.SYNC.DEFER_BLOCKING 0x0 ;  /* 0x0000000000007b1d */ /* 0x000fec0000010000 */
[----:B------:R-:W-:Y:S05]  /*04c0*/  @!P1 BRA `(.L_x_1) ;  /* 0xfffffffc00249947 */ /* 0x000fea000383ffff */
[----:B------:R-:W0:Y:S01]  /*04d0*/  LDC.64 R2, c[0x0][0x390] ;  /* 0x0000e400ff027b82 */ /* 0x000e220000000a00 */
[----:B------:R-:W-:-:S05]  /*04e0*/  IADD3 R7, PT, PT, R18, UR4, RZ ;  /* 0x0000000412077c10 */ /* 0x000fca000fffe0ff */
[----:B0-----:R-:W-:-:S05]  /*04f0*/  IMAD.WIDE R2, R7, 0x4, R2 ;  /* 0x0000000407027825 */ /* 0x001fca00078e0202 */
[----:B------:R-:W-:Y:S01]  /*0500*/  STG.E desc[UR10][R2.64], R5 ;  /* 0x0000000502007986 */ /* 0x000fe2000c10190a */
[----:B------:R-:W-:Y:S05]  /*0510*/  EXIT ;  /* 0x000000000000794d */ /* 0x000fea0003800000 */
.L_x_2:
[----:B------:R-:W-:-:S00]  /*0520*/  BRA `(.L_x_2) ;  /* 0xfffffffc00fc7947 */ /* 0x000fc0000383ffff */
[----:B------:R-:W-:-:S00]  /*0530*/  NOP ;  /* 0x0000000000007918 */ /* 0x000fc00000000000 */
        /* <DEDUP_REMOVED lines=12> */
.L_x_3:


//--------------------- .nv.shared._Z9matmulGPUPfS_S_ --------------------------
	.section	.nv.shared._Z9matmulGPUPfS_S_,"aw",@nobits
	.sectionflags	@""
	.align	4
.nv.shared._Z9matmulGPUPfS_S_:
	.zero		2048


//--------------------- .nv.shared.reserved.0     --------------------------
	.section	.nv.shared.reserved.0,"aw",@nobits
	.weak		__nv_reservedSMEM_offset_0_alias
	.size		__nv_reservedSMEM_offset_0_alias, 0, 64
	.other		__nv_reservedSMEM_offset_0_alias,@"STO_CUDA_RESERVED_SHARED STV_DEFAULT"
__nv_reservedSMEM_offset_0_alias:
	.zero		0
	.zero		64


//--------------------- .nv.constant0._Z9matmulGPUPfS_S_ --------------------------
	.section	.nv.constant0._Z9matmulGPUPfS_S_,"a",@progbits
	.sectionflags	@""
	.align	4
.nv.constant0._Z9matmulGPUPfS_S_:
	.zero		920


//--------------------- SYMBOLS --------------------------

	.type		.nv.reservedSmem.offset0,@object
	.size		.nv.reservedSmem.offset0,0x4
	.type		.nv.reservedSmem.cap,@object
	.size		.nv.reservedSmem.cap,0x4
